//
// Generated by NVIDIA NVVM Compiler
//
// Compiler Build ID: CL-36424714
// Cuda compilation tools, release 13.0, V13.0.88
// Based on NVVM 20.0.0
//

.version 9.0
.target sm_100
.address_size 64

	// .globl	_Z20matrixMultiplyKernelPdS_S_iii
// _ZZ20matrixMultiplyKernelPdS_S_iiiE2As has been demoted
// _ZZ20matrixMultiplyKernelPdS_S_iiiE2Bs has been demoted

.visible .entry _Z20matrixMultiplyKernelPdS_S_iii(
	.param .u64 .ptr .align 1 _Z20matrixMultiplyKernelPdS_S_iii_param_0,
	.param .u64 .ptr .align 1 _Z20matrixMultiplyKernelPdS_S_iii_param_1,
	.param .u64 .ptr .align 1 _Z20matrixMultiplyKernelPdS_S_iii_param_2,
	.param .u32 _Z20matrixMultiplyKernelPdS_S_iii_param_3,
	.param .u32 _Z20matrixMultiplyKernelPdS_S_iii_param_4,
	.param .u32 _Z20matrixMultiplyKernelPdS_S_iii_param_5
)
{
	.reg .pred 	%p<33>;
	.reg .b32 	%r<89>;
	.reg .b64 	%rd<52>;
	.reg .b64 	%fd<307>;
	// demoted variable
	.shared .align 8 .b8 _ZZ20matrixMultiplyKernelPdS_S_iiiE2As[8192];
	// demoted variable
	.shared .align 8 .b8 _ZZ20matrixMultiplyKernelPdS_S_iiiE2Bs[8192];
	ld.param.u64 	%rd8, [_Z20matrixMultiplyKernelPdS_S_iii_param_0];
	ld.param.u64 	%rd10, [_Z20matrixMultiplyKernelPdS_S_iii_param_1];
	ld.param.u32 	%r41, [_Z20matrixMultiplyKernelPdS_S_iii_param_3];
	ld.param.u32 	%r42, [_Z20matrixMultiplyKernelPdS_S_iii_param_4];
	ld.param.u32 	%r43, [_Z20matrixMultiplyKernelPdS_S_iii_param_5];
	cvta.to.global.u64 	%rd1, %rd8;
	cvta.to.global.u64 	%rd2, %rd10;
	mov.u32 	%r1, %tid.y;
	shl.b32 	%r2, %r1, 1;
	mov.u32 	%r3, %tid.x;
	shl.b32 	%r4, %r3, 1;
	mov.u32 	%r44, %ctaid.y;
	mov.u32 	%r45, %ntid.y;
	mul.lo.s32 	%r46, %r45, %r44;
	shl.b32 	%r47, %r46, 1;
	add.s32 	%r5, %r47, %r2;
	mov.u32 	%r48, %ctaid.x;
	mov.u32 	%r49, %ntid.x;
	mul.lo.s32 	%r50, %r49, %r48;
	shl.b32 	%r6, %r50, 1;
	add.s32 	%r7, %r6, %r4;
	setp.lt.s32 	%p1, %r42, 1;
	mov.f64 	%fd303, 0d0000000000000000;
	mov.f64 	%fd304, %fd303;
	mov.f64 	%fd305, %fd303;
	mov.f64 	%fd306, %fd303;
	@%p1 bra 	$L__BB0_19;
	shl.b32 	%r52, %r1, 6;
	add.s32 	%r53, %r52, %r4;
	mul.lo.s32 	%r54, %r5, %r42;
	shl.b32 	%r55, %r53, 3;
	mov.u32 	%r56, _ZZ20matrixMultiplyKernelPdS_S_iiiE2As;
	add.s32 	%r8, %r56, %r55;
	add.s32 	%r57, %r54, %r42;
	mov.u32 	%r58, _ZZ20matrixMultiplyKernelPdS_S_iiiE2Bs;
	add.s32 	%r9, %r58, %r55;
	add.s32 	%r88, %r54, %r4;
	mul.wide.u32 	%rd11, %r3, 16;
	mul.wide.u32 	%rd12, %r57, 8;
	add.s64 	%rd13, %rd11, %rd12;
	add.s64 	%rd14, %rd13, %rd1;
	add.s64 	%rd51, %rd14, 8;
	add.s32 	%r87, %r57, %r4;
	add.s32 	%r86, %r4, 1;
	add.s32 	%r85, %r2, 1;
	mad.lo.s32 	%r83, %r43, %r2, %r43;
	add.s32 	%r59, %r6, %r83;
	add.s32 	%r84, %r59, %r4;
	mul.lo.s32 	%r60, %r1, %r43;
	shl.b32 	%r82, %r60, 1;
	add.s32 	%r61, %r6, %r82;
	add.s32 	%r81, %r61, %r4;
	mov.f64 	%fd303, 0d0000000000000000;
	mov.b32 	%r80, 1;
	cvt.s64.s32 	%rd24, %r7;
$L__BB0_2:
	ld.param.u64 	%rd49, [_Z20matrixMultiplyKernelPdS_S_iii_param_0];
	cvta.to.global.u64 	%rd5, %rd49;
	setp.ge.s32 	%p2, %r5, %r41;
	add.s32 	%r27, %r86, -1;
	setp.ge.s32 	%p3, %r27, %r42;
	mov.f64 	%fd295, 0d0000000000000000;
	or.pred  	%p4, %p2, %p3;
	@%p4 bra 	$L__BB0_4;
	mul.wide.u32 	%rd15, %r88, 8;
	add.s64 	%rd16, %rd5, %rd15;
	ld.global.f64 	%fd295, [%rd16];
$L__BB0_4:
	st.shared.f64 	[%r8], %fd295;
	setp.ge.s32 	%p6, %r86, %r42;
	mov.f64 	%fd296, 0d0000000000000000;
	or.pred  	%p7, %p2, %p6;
	@%p7 bra 	$L__BB0_6;
	mul.wide.u32 	%rd17, %r88, 8;
	add.s64 	%rd18, %rd5, %rd17;
	ld.global.f64 	%fd296, [%rd18+8];
$L__BB0_6:
	add.s32 	%r62, %r5, 1;
	setp.ge.s32 	%p9, %r62, %r41;
	st.shared.f64 	[%r8+8], %fd296;
	mov.f64 	%fd297, 0d0000000000000000;
	or.pred  	%p10, %p9, %p3;
	@%p10 bra 	$L__BB0_8;
	mul.wide.u32 	%rd19, %r87, 8;
	add.s64 	%rd20, %rd5, %rd19;
	ld.global.f64 	%fd297, [%rd20];
$L__BB0_8:
	st.shared.f64 	[%r8+256], %fd297;
	mov.f64 	%fd298, 0d0000000000000000;
	or.pred  	%p13, %p9, %p6;
	@%p13 bra 	$L__BB0_10;
	ld.global.f64 	%fd298, [%rd51];
$L__BB0_10:
	setp.ge.s32 	%p14, %r7, %r43;
	st.shared.f64 	[%r8+264], %fd298;
	add.s32 	%r28, %r85, -1;
	setp.ge.s32 	%p15, %r28, %r42;
	mov.f64 	%fd299, 0d0000000000000000;
	or.pred  	%p16, %p15, %p14;
	@%p16 bra 	$L__BB0_12;
	mul.wide.s32 	%rd21, %r81, 8;
	add.s64 	%rd22, %rd2, %rd21;
	ld.global.f64 	%fd299, [%rd22];
$L__BB0_12:
	add.s32 	%r64, %r7, 1;
	setp.ge.s32 	%p18, %r64, %r43;
	st.shared.f64 	[%r9], %fd299;
	mov.f64 	%fd300, 0d0000000000000000;
	or.pred  	%p19, %p15, %p18;
	@%p19 bra 	$L__BB0_14;
	cvt.s64.s32 	%rd23, %r82;
	add.s64 	%rd25, %rd24, %rd23;
	shl.b64 	%rd26, %rd25, 3;
	add.s64 	%rd27, %rd2, %rd26;
	ld.global.f64 	%fd300, [%rd27+8];
$L__BB0_14:
	st.shared.f64 	[%r9+8], %fd300;
	setp.ge.s32 	%p21, %r85, %r42;
	mov.f64 	%fd301, 0d0000000000000000;
	or.pred  	%p22, %p21, %p14;
	@%p22 bra 	$L__BB0_16;
	mul.wide.s32 	%rd28, %r84, 8;
	add.s64 	%rd29, %rd2, %rd28;
	ld.global.f64 	%fd301, [%rd29];
$L__BB0_16:
	st.shared.f64 	[%r9+256], %fd301;
	mov.f64 	%fd302, 0d0000000000000000;
	or.pred  	%p25, %p21, %p18;
	@%p25 bra 	$L__BB0_18;
	cvt.s64.s32 	%rd30, %r83;
	add.s64 	%rd32, %rd24, %rd30;
	shl.b64 	%rd33, %rd32, 3;
	add.s64 	%rd34, %rd2, %rd33;
	ld.global.f64 	%fd302, [%rd34+8];
$L__BB0_18:
	st.shared.f64 	[%r9+264], %fd302;
	bar.sync 	0;
	mov.u32 	%r66, %tid.y;
	shl.b32 	%r67, %r66, 9;
	mov.u32 	%r68, _ZZ20matrixMultiplyKernelPdS_S_iiiE2As;
	add.s32 	%r69, %r68, %r67;
	ld.shared.f64 	%fd39, [%r69];
	ld.shared.f64 	%fd40, [%r69+256];
	mov.u32 	%r70, %tid.x;
	shl.b32 	%r71, %r70, 4;
	mov.u32 	%r72, _ZZ20matrixMultiplyKernelPdS_S_iiiE2Bs;
	add.s32 	%r73, %r72, %r71;
	ld.shared.f64 	%fd41, [%r73];
	ld.shared.f64 	%fd42, [%r73+8];
	fma.rn.f64 	%fd43, %fd39, %fd41, %fd303;
	fma.rn.f64 	%fd44, %fd39, %fd42, %fd304;
	fma.rn.f64 	%fd45, %fd40, %fd41, %fd305;
	fma.rn.f64 	%fd46, %fd40, %fd42, %fd306;
	ld.shared.f64 	%fd47, [%r69+8];
	ld.shared.f64 	%fd48, [%r69+264];
	ld.shared.f64 	%fd49, [%r73+256];
	ld.shared.f64 	%fd50, [%r73+264];
	fma.rn.f64 	%fd51, %fd47, %fd49, %fd43;
	fma.rn.f64 	%fd52, %fd47, %fd50, %fd44;
	fma.rn.f64 	%fd53, %fd48, %fd49, %fd45;
	fma.rn.f64 	%fd54, %fd48, %fd50, %fd46;
	ld.shared.f64 	%fd55, [%r69+16];
	ld.shared.f64 	%fd56, [%r69+272];
	ld.shared.f64 	%fd57, [%r73+512];
	ld.shared.f64 	%fd58, [%r73+520];
	fma.rn.f64 	%fd59, %fd55, %fd57, %fd51;
	fma.rn.f64 	%fd60, %fd55, %fd58, %fd52;
	fma.rn.f64 	%fd61, %fd56, %fd57, %fd53;
	fma.rn.f64 	%fd62, %fd56, %fd58, %fd54;
	ld.shared.f64 	%fd63, [%r69+24];
	ld.shared.f64 	%fd64, [%r69+280];
	ld.shared.f64 	%fd65, [%r73+768];
	ld.shared.f64 	%fd66, [%r73+776];
	fma.rn.f64 	%fd67, %fd63, %fd65, %fd59;
	fma.rn.f64 	%fd68, %fd63, %fd66, %fd60;
	fma.rn.f64 	%fd69, %fd64, %fd65, %fd61;
	fma.rn.f64 	%fd70, %fd64, %fd66, %fd62;
	ld.shared.f64 	%fd71, [%r69+32];
	ld.shared.f64 	%fd72, [%r69+288];
	ld.shared.f64 	%fd73, [%r73+1024];
	ld.shared.f64 	%fd74, [%r73+1032];
	fma.rn.f64 	%fd75, %fd71, %fd73, %fd67;
	fma.rn.f64 	%fd76, %fd71, %fd74, %fd68;
	fma.rn.f64 	%fd77, %fd72, %fd73, %fd69;
	fma.rn.f64 	%fd78, %fd72, %fd74, %fd70;
	ld.shared.f64 	%fd79, [%r69+40];
	ld.shared.f64 	%fd80, [%r69+296];
	ld.shared.f64 	%fd81, [%r73+1280];
	ld.shared.f64 	%fd82, [%r73+1288];
	fma.rn.f64 	%fd83, %fd79, %fd81, %fd75;
	fma.rn.f64 	%fd84, %fd79, %fd82, %fd76;
	fma.rn.f64 	%fd85, %fd80, %fd81, %fd77;
	fma.rn.f64 	%fd86, %fd80, %fd82, %fd78;
	ld.shared.f64 	%fd87, [%r69+48];
	ld.shared.f64 	%fd88, [%r69+304];
	ld.shared.f64 	%fd89, [%r73+1536];
	ld.shared.f64 	%fd90, [%r73+1544];
	fma.rn.f64 	%fd91, %fd87, %fd89, %fd83;
	fma.rn.f64 	%fd92, %fd87, %fd90, %fd84;
	fma.rn.f64 	%fd93, %fd88, %fd89, %fd85;
	fma.rn.f64 	%fd94, %fd88, %fd90, %fd86;
	ld.shared.f64 	%fd95, [%r69+56];
	ld.shared.f64 	%fd96, [%r69+312];
	ld.shared.f64 	%fd97, [%r73+1792];
	ld.shared.f64 	%fd98, [%r73+1800];
	fma.rn.f64 	%fd99, %fd95, %fd97, %fd91;
	fma.rn.f64 	%fd100, %fd95, %fd98, %fd92;
	fma.rn.f64 	%fd101, %fd96, %fd97, %fd93;
	fma.rn.f64 	%fd102, %fd96, %fd98, %fd94;
	ld.shared.f64 	%fd103, [%r69+64];
	ld.shared.f64 	%fd104, [%r69+320];
	ld.shared.f64 	%fd105, [%r73+2048];
	ld.shared.f64 	%fd106, [%r73+2056];
	fma.rn.f64 	%fd107, %fd103, %fd105, %fd99;
	fma.rn.f64 	%fd108, %fd103, %fd106, %fd100;
	fma.rn.f64 	%fd109, %fd104, %fd105, %fd101;
	fma.rn.f64 	%fd110, %fd104, %fd106, %fd102;
	ld.shared.f64 	%fd111, [%r69+72];
	ld.shared.f64 	%fd112, [%r69+328];
	ld.shared.f64 	%fd113, [%r73+2304];
	ld.shared.f64 	%fd114, [%r73+2312];
	fma.rn.f64 	%fd115, %fd111, %fd113, %fd107;
	fma.rn.f64 	%fd116, %fd111, %fd114, %fd108;
	fma.rn.f64 	%fd117, %fd112, %fd113, %fd109;
	fma.rn.f64 	%fd118, %fd112, %fd114, %fd110;
	ld.shared.f64 	%fd119, [%r69+80];
	ld.shared.f64 	%fd120, [%r69+336];
	ld.shared.f64 	%fd121, [%r73+2560];
	ld.shared.f64 	%fd122, [%r73+2568];
	fma.rn.f64 	%fd123, %fd119, %fd121, %fd115;
	fma.rn.f64 	%fd124, %fd119, %fd122, %fd116;
	fma.rn.f64 	%fd125, %fd120, %fd121, %fd117;
	fma.rn.f64 	%fd126, %fd120, %fd122, %fd118;
	ld.shared.f64 	%fd127, [%r69+88];
	ld.shared.f64 	%fd128, [%r69+344];
	ld.shared.f64 	%fd129, [%r73+2816];
	ld.shared.f64 	%fd130, [%r73+2824];
	fma.rn.f64 	%fd131, %fd127, %fd129, %fd123;
	fma.rn.f64 	%fd132, %fd127, %fd130, %fd124;
	fma.rn.f64 	%fd133, %fd128, %fd129, %fd125;
	fma.rn.f64 	%fd134, %fd128, %fd130, %fd126;
	ld.shared.f64 	%fd135, [%r69+96];
	ld.shared.f64 	%fd136, [%r69+352];
	ld.shared.f64 	%fd137, [%r73+3072];
	ld.shared.f64 	%fd138, [%r73+3080];
	fma.rn.f64 	%fd139, %fd135, %fd137, %fd131;
	fma.rn.f64 	%fd140, %fd135, %fd138, %fd132;
	fma.rn.f64 	%fd141, %fd136, %fd137, %fd133;
	fma.rn.f64 	%fd142, %fd136, %fd138, %fd134;
	ld.shared.f64 	%fd143, [%r69+104];
	ld.shared.f64 	%fd144, [%r69+360];
	ld.shared.f64 	%fd145, [%r73+3328];
	ld.shared.f64 	%fd146, [%r73+3336];
	fma.rn.f64 	%fd147, %fd143, %fd145, %fd139;
	fma.rn.f64 	%fd148, %fd143, %fd146, %fd140;
	fma.rn.f64 	%fd149, %fd144, %fd145, %fd141;
	fma.rn.f64 	%fd150, %fd144, %fd146, %fd142;
	ld.shared.f64 	%fd151, [%r69+112];
	ld.shared.f64 	%fd152, [%r69+368];
	ld.shared.f64 	%fd153, [%r73+3584];
	ld.shared.f64 	%fd154, [%r73+3592];
	fma.rn.f64 	%fd155, %fd151, %fd153, %fd147;
	fma.rn.f64 	%fd156, %fd151, %fd154, %fd148;
	fma.rn.f64 	%fd157, %fd152, %fd153, %fd149;
	fma.rn.f64 	%fd158, %fd152, %fd154, %fd150;
	ld.shared.f64 	%fd159, [%r69+120];
	ld.shared.f64 	%fd160, [%r69+376];
	ld.shared.f64 	%fd161, [%r73+3840];
	ld.shared.f64 	%fd162, [%r73+3848];
	fma.rn.f64 	%fd163, %fd159, %fd161, %fd155;
	fma.rn.f64 	%fd164, %fd159, %fd162, %fd156;
	fma.rn.f64 	%fd165, %fd160, %fd161, %fd157;
	fma.rn.f64 	%fd166, %fd160, %fd162, %fd158;
	ld.shared.f64 	%fd167, [%r69+128];
	ld.shared.f64 	%fd168, [%r69+384];
	ld.shared.f64 	%fd169, [%r73+4096];
	ld.shared.f64 	%fd170, [%r73+4104];
	fma.rn.f64 	%fd171, %fd167, %fd169, %fd163;
	fma.rn.f64 	%fd172, %fd167, %fd170, %fd164;
	fma.rn.f64 	%fd173, %fd168, %fd169, %fd165;
	fma.rn.f64 	%fd174, %fd168, %fd170, %fd166;
	ld.shared.f64 	%fd175, [%r69+136];
	ld.shared.f64 	%fd176, [%r69+392];
	ld.shared.f64 	%fd177, [%r73+4352];
	ld.shared.f64 	%fd178, [%r73+4360];
	fma.rn.f64 	%fd179, %fd175, %fd177, %fd171;
	fma.rn.f64 	%fd180, %fd175, %fd178, %fd172;
	fma.rn.f64 	%fd181, %fd176, %fd177, %fd173;
	fma.rn.f64 	%fd182, %fd176, %fd178, %fd174;
	ld.shared.f64 	%fd183, [%r69+144];
	ld.shared.f64 	%fd184, [%r69+400];
	ld.shared.f64 	%fd185, [%r73+4608];
	ld.shared.f64 	%fd186, [%r73+4616];
	fma.rn.f64 	%fd187, %fd183, %fd185, %fd179;
	fma.rn.f64 	%fd188, %fd183, %fd186, %fd180;
	fma.rn.f64 	%fd189, %fd184, %fd185, %fd181;
	fma.rn.f64 	%fd190, %fd184, %fd186, %fd182;
	ld.shared.f64 	%fd191, [%r69+152];
	ld.shared.f64 	%fd192, [%r69+408];
	ld.shared.f64 	%fd193, [%r73+4864];
	ld.shared.f64 	%fd194, [%r73+4872];
	fma.rn.f64 	%fd195, %fd191, %fd193, %fd187;
	fma.rn.f64 	%fd196, %fd191, %fd194, %fd188;
	fma.rn.f64 	%fd197, %fd192, %fd193, %fd189;
	fma.rn.f64 	%fd198, %fd192, %fd194, %fd190;
	ld.shared.f64 	%fd199, [%r69+160];
	ld.shared.f64 	%fd200, [%r69+416];
	ld.shared.f64 	%fd201, [%r73+5120];
	ld.shared.f64 	%fd202, [%r73+5128];
	fma.rn.f64 	%fd203, %fd199, %fd201, %fd195;
	fma.rn.f64 	%fd204, %fd199, %fd202, %fd196;
	fma.rn.f64 	%fd205, %fd200, %fd201, %fd197;
	fma.rn.f64 	%fd206, %fd200, %fd202, %fd198;
	ld.shared.f64 	%fd207, [%r69+168];
	ld.shared.f64 	%fd208, [%r69+424];
	ld.shared.f64 	%fd209, [%r73+5376];
	ld.shared.f64 	%fd210, [%r73+5384];
	fma.rn.f64 	%fd211, %fd207, %fd209, %fd203;
	fma.rn.f64 	%fd212, %fd207, %fd210, %fd204;
	fma.rn.f64 	%fd213, %fd208, %fd209, %fd205;
	fma.rn.f64 	%fd214, %fd208, %fd210, %fd206;
	ld.shared.f64 	%fd215, [%r69+176];
	ld.shared.f64 	%fd216, [%r69+432];
	ld.shared.f64 	%fd217, [%r73+5632];
	ld.shared.f64 	%fd218, [%r73+5640];
	fma.rn.f64 	%fd219, %fd215, %fd217, %fd211;
	fma.rn.f64 	%fd220, %fd215, %fd218, %fd212;
	fma.rn.f64 	%fd221, %fd216, %fd217, %fd213;
	fma.rn.f64 	%fd222, %fd216, %fd218, %fd214;
	ld.shared.f64 	%fd223, [%r69+184];
	ld.shared.f64 	%fd224, [%r69+440];
	ld.shared.f64 	%fd225, [%r73+5888];
	ld.shared.f64 	%fd226, [%r73+5896];
	fma.rn.f64 	%fd227, %fd223, %fd225, %fd219;
	fma.rn.f64 	%fd228, %fd223, %fd226, %fd220;
	fma.rn.f64 	%fd229, %fd224, %fd225, %fd221;
	fma.rn.f64 	%fd230, %fd224, %fd226, %fd222;
	ld.shared.f64 	%fd231, [%r69+192];
	ld.shared.f64 	%fd232, [%r69+448];
	ld.shared.f64 	%fd233, [%r73+6144];
	ld.shared.f64 	%fd234, [%r73+6152];
	fma.rn.f64 	%fd235, %fd231, %fd233, %fd227;
	fma.rn.f64 	%fd236, %fd231, %fd234, %fd228;
	fma.rn.f64 	%fd237, %fd232, %fd233, %fd229;
	fma.rn.f64 	%fd238, %fd232, %fd234, %fd230;
	ld.shared.f64 	%fd239, [%r69+200];
	ld.shared.f64 	%fd240, [%r69+456];
	ld.shared.f64 	%fd241, [%r73+6400];
	ld.shared.f64 	%fd242, [%r73+6408];
	fma.rn.f64 	%fd243, %fd239, %fd241, %fd235;
	fma.rn.f64 	%fd244, %fd239, %fd242, %fd236;
	fma.rn.f64 	%fd245, %fd240, %fd241, %fd237;
	fma.rn.f64 	%fd246, %fd240, %fd242, %fd238;
	ld.shared.f64 	%fd247, [%r69+208];
	ld.shared.f64 	%fd248, [%r69+464];
	ld.shared.f64 	%fd249, [%r73+6656];
	ld.shared.f64 	%fd250, [%r73+6664];
	fma.rn.f64 	%fd251, %fd247, %fd249, %fd243;
	fma.rn.f64 	%fd252, %fd247, %fd250, %fd244;
	fma.rn.f64 	%fd253, %fd248, %fd249, %fd245;
	fma.rn.f64 	%fd254, %fd248, %fd250, %fd246;
	ld.shared.f64 	%fd255, [%r69+216];
	ld.shared.f64 	%fd256, [%r69+472];
	ld.shared.f64 	%fd257, [%r73+6912];
	ld.shared.f64 	%fd258, [%r73+6920];
	fma.rn.f64 	%fd259, %fd255, %fd257, %fd251;
	fma.rn.f64 	%fd260, %fd255, %fd258, %fd252;
	fma.rn.f64 	%fd261, %fd256, %fd257, %fd253;
	fma.rn.f64 	%fd262, %fd256, %fd258, %fd254;
	ld.shared.f64 	%fd263, [%r69+224];
	ld.shared.f64 	%fd264, [%r69+480];
	ld.shared.f64 	%fd265, [%r73+7168];
	ld.shared.f64 	%fd266, [%r73+7176];
	fma.rn.f64 	%fd267, %fd263, %fd265, %fd259;
	fma.rn.f64 	%fd268, %fd263, %fd266, %fd260;
	fma.rn.f64 	%fd269, %fd264, %fd265, %fd261;
	fma.rn.f64 	%fd270, %fd264, %fd266, %fd262;
	ld.shared.f64 	%fd271, [%r69+232];
	ld.shared.f64 	%fd272, [%r69+488];
	ld.shared.f64 	%fd273, [%r73+7424];
	ld.shared.f64 	%fd274, [%r73+7432];
	fma.rn.f64 	%fd275, %fd271, %fd273, %fd267;
	fma.rn.f64 	%fd276, %fd271, %fd274, %fd268;
	fma.rn.f64 	%fd277, %fd272, %fd273, %fd269;
	fma.rn.f64 	%fd278, %fd272, %fd274, %fd270;
	ld.shared.f64 	%fd279, [%r69+240];
	ld.shared.f64 	%fd280, [%r69+496];
	ld.shared.f64 	%fd281, [%r73+7680];
	ld.shared.f64 	%fd282, [%r73+7688];
	fma.rn.f64 	%fd283, %fd279, %fd281, %fd275;
	fma.rn.f64 	%fd284, %fd279, %fd282, %fd276;
	fma.rn.f64 	%fd285, %fd280, %fd281, %fd277;
	fma.rn.f64 	%fd286, %fd280, %fd282, %fd278;
	ld.shared.f64 	%fd287, [%r69+248];
	ld.shared.f64 	%fd288, [%r69+504];
	ld.shared.f64 	%fd289, [%r73+7936];
	ld.shared.f64 	%fd290, [%r73+7944];
	fma.rn.f64 	%fd303, %fd287, %fd289, %fd283;
	fma.rn.f64 	%fd304, %fd287, %fd290, %fd284;
	fma.rn.f64 	%fd305, %fd288, %fd289, %fd285;
	fma.rn.f64 	%fd306, %fd288, %fd290, %fd286;
	bar.sync 	0;
	add.s32 	%r88, %r88, 32;
	add.s64 	%rd51, %rd51, 256;
	add.s32 	%r87, %r87, 32;
	add.s32 	%r86, %r86, 32;
	add.s32 	%r85, %r85, 32;
	shl.b32 	%r74, %r43, 5;
	add.s32 	%r84, %r84, %r74;
	add.s32 	%r83, %r83, %r74;
	add.s32 	%r82, %r82, %r74;
	add.s32 	%r81, %r81, %r74;
	add.s32 	%r37, %r80, 32;
	add.s32 	%r75, %r80, 31;
	setp.lt.s32 	%p26, %r75, %r42;
	mov.u32 	%r80, %r37;
	@%p26 bra 	$L__BB0_2;
$L__BB0_19:
	ld.param.u64 	%rd50, [_Z20matrixMultiplyKernelPdS_S_iii_param_2];
	cvta.to.global.u64 	%rd7, %rd50;
	setp.ge.s32 	%p27, %r5, %r41;
	@%p27 bra 	$L__BB0_24;
	mul.lo.s32 	%r38, %r5, %r43;
	setp.ge.s32 	%p28, %r7, %r43;
	@%p28 bra 	$L__BB0_22;
	add.s32 	%r76, %r7, %r38;
	mul.wide.s32 	%rd35, %r76, 8;
	add.s64 	%rd36, %rd7, %rd35;
	st.global.f64 	[%rd36], %fd303;
$L__BB0_22:
	add.s32 	%r77, %r7, 1;
	setp.ge.s32 	%p29, %r77, %r43;
	@%p29 bra 	$L__BB0_24;
	cvt.s64.s32 	%rd37, %r38;
	cvt.s64.s32 	%rd38, %r7;
	add.s64 	%rd39, %rd38, %rd37;
	shl.b64 	%rd40, %rd39, 3;
	add.s64 	%rd41, %rd7, %rd40;
	st.global.f64 	[%rd41+8], %fd304;
$L__BB0_24:
	add.s32 	%r39, %r5, 1;
	setp.ge.s32 	%p30, %r39, %r41;
	@%p30 bra 	$L__BB0_29;
	mul.lo.s32 	%r40, %r39, %r43;
	setp.ge.s32 	%p31, %r7, %r43;
	@%p31 bra 	$L__BB0_27;
	add.s32 	%r78, %r7, %r40;
	mul.wide.s32 	%rd42, %r78, 8;
	add.s64 	%rd43, %rd7, %rd42;
	st.global.f64 	[%rd43], %fd305;
$L__BB0_27:
	add.s32 	%r79, %r7, 1;
	setp.ge.s32 	%p32, %r79, %r43;
	@%p32 bra 	$L__BB0_29;
	cvt.s64.s32 	%rd44, %r40;
	cvt.s64.s32 	%rd45, %r7;
	add.s64 	%rd46, %rd45, %rd44;
	shl.b64 	%rd47, %rd46, 3;
	add.s64 	%rd48, %rd7, %rd47;
	st.global.f64 	[%rd48+8], %fd306;
$L__BB0_29:
	ret;

}


// ===== COMPILED SASS (sm_100) =====

	.target	sm_100

	.elftype	@"ET_EXEC"


//--------------------- .note.nv.tkinfo           --------------------------
	.section	.note.nv.tkinfo,"",@"SHT_NOTE"
	.sectionflags	@"SHF_NOTE_NV_TKINFO"
	.tkinfo
        /*0018*/ 	.word	0x00000002
        /*0030*/ 	.string	""
        /*0030*/ 	.string	"ptxas"
        /*0030*/ 	.string	"Cuda compilation tools, release 13.0, V13.0.88"
        /*0030*/ 	.string	"Build cuda_13.0.r13.0/compiler.36424714_0"
        /*0030*/ 	.string	"-arch sm_100 -m 64 "



//--------------------- .note.nv.cuinfo           --------------------------
	.section	.note.nv.cuinfo,"",@"SHT_NOTE"
	.sectionflags	@"SHF_NOTE_NV_CUINFO"
        /*0018*/ 	.short	0x0002
        /*001a*/ 	.short	0x0064
        /*001c*/ 	.short	0x0082
	.zero		2


//--------------------- .nv.info                  --------------------------
	.section	.nv.info,"",@"SHT_CUDA_INFO"
	.align	4


	//----- nvinfo : EIATTR_REGCOUNT
	.align		4
        /*0000*/ 	.byte	0x04, 0x2f
        /*0002*/ 	.short	(.L_1 - .L_0)
	.align		4
.L_0:
        /*0004*/ 	.word	index@(_Z20matrixMultiplyKernelPdS_S_iii)
        /*0008*/ 	.word	0x00000030


	//----- nvinfo : EIATTR_FRAME_SIZE
	.align		4
.L_1:
        /*000c*/ 	.byte	0x04, 0x11
        /*000e*/ 	.short	(.L_3 - .L_2)
	.align		4
.L_2:
        /*0010*/ 	.word	index@(_Z20matrixMultiplyKernelPdS_S_iii)
        /*0014*/ 	.word	0x00000000


	//----- nvinfo : EIATTR_MIN_STACK_SIZE
	.align		4
.L_3:
        /*0018*/ 	.byte	0x04, 0x12
        /*001a*/ 	.short	(.L_5 - .L_4)
	.align		4
.L_4:
        /*001c*/ 	.word	index@(_Z20matrixMultiplyKernelPdS_S_iii)
        /*0020*/ 	.word	0x00000000
.L_5:


//--------------------- .nv.compat                --------------------------
	.section	.nv.compat,"",@"SHT_CUDA_COMPAT_INFO"
	.align	4
        /*0000*/ 	.byte	0x02, 0x09, 0x00, 0x00, 0x02, 0x02, 0x01, 0x00, 0x02, 0x05, 0x05, 0x00, 0x03, 0x07, 0x01, 0x01
        /*0010*/ 	.byte	0x02, 0x03, 0x00, 0x00, 0x02, 0x06, 0x01, 0x00, 0x04, 0x0b, 0x08, 0x00, 0x01, 0x00, 0x00, 0x00
        /*0020*/ 	.byte	0x00, 0x00, 0x00, 0x00


//--------------------- .nv.info._Z20matrixMultiplyKernelPdS_S_iii --------------------------
	.section	.nv.info._Z20matrixMultiplyKernelPdS_S_iii,"",@"SHT_CUDA_INFO"
	.sectionflags	@""
	.align	4


	//----- nvinfo : EIATTR_CUDA_API_VERSION
	.align		4
        /*0000*/ 	.byte	0x04, 0x37
        /*0002*/ 	.short	(.L_7 - .L_6)
.L_6:
        /*0004*/ 	.word	0x00000082


	//----- nvinfo : EIATTR_KPARAM_INFO
	.align		4
.L_7:
        /*0008*/ 	.byte	0x04, 0x17
        /*000a*/ 	.short	(.L_9 - .L_8)
.L_8:
        /*000c*/ 	.word	0x00000000
        /*0010*/ 	.short	0x0005
        /*0012*/ 	.short	0x0020
        /*0014*/ 	.byte	0x00, 0xf0, 0x11, 0x00


	//----- nvinfo : EIATTR_KPARAM_INFO
	.align		4
.L_9:
        /*0018*/ 	.byte	0x04, 0x17
        /*001a*/ 	.short	(.L_11 - .L_10)
.L_10:
        /*001c*/ 	.word	0x00000000
        /*0020*/ 	.short	0x0004
        /*0022*/ 	.short	0x001c
        /*0024*/ 	.byte	0x00, 0xf0, 0x11, 0x00


	//----- nvinfo : EIATTR_KPARAM_INFO
	.align		4
.L_11:
        /*0028*/ 	.byte	0x04, 0x17
        /*002a*/ 	.short	(.L_13 - .L_12)
.L_12:
        /*002c*/ 	.word	0x00000000
        /*0030*/ 	.short	0x0003
        /*0032*/ 	.short	0x0018
        /*0034*/ 	.byte	0x00, 0xf0, 0x11, 0x00


	//----- nvinfo : EIATTR_KPARAM_INFO
	.align		4
.L_13:
        /*0038*/ 	.byte	0x04, 0x17
        /*003a*/ 	.short	(.L_15 - .L_14)
.L_14:
        /*003c*/ 	.word	0x00000000
        /*0040*/ 	.short	0x0002
        /*0042*/ 	.short	0x0010
        /*0044*/ 	.byte	0x00, 0xf5, 0x21, 0x00


	//----- nvinfo : EIATTR_KPARAM_INFO
	.align		4
.L_15:
        /*0048*/ 	.byte	0x04, 0x17
        /*004a*/ 	.short	(.L_17 - .L_16)
.L_16:
        /*004c*/ 	.word	0x00000000
        /*0050*/ 	.short	0x0001
        /*0052*/ 	.short	0x0008
        /*0054*/ 	.byte	0x00, 0xf5, 0x21, 0x00


	//----- nvinfo : EIATTR_KPARAM_INFO
	.align		4
.L_17:
        /*0058*/ 	.byte	0x04, 0x17
        /*005a*/ 	.short	(.L_19 - .L_18)
.L_18:
        /*005c*/ 	.word	0x00000000
        /*0060*/ 	.short	0x0000
        /*0062*/ 	.short	0x0000
        /*0064*/ 	.byte	0x00, 0xf5, 0x21, 0x00


	//----- nvinfo : EIATTR_SPARSE_MMA_MASK
	.align		4
.L_19:
        /*0068*/ 	.byte	0x03, 0x50
        /*006a*/ 	.short	0x0000


	//----- nvinfo : EIATTR_MAXREG_COUNT
	.align		4
        /*006c*/ 	.byte	0x03, 0x1b
        /*006e*/ 	.short	0x00ff


	//----- nvinfo : EIATTR_NUM_BARRIERS
	.align		4
        /*0070*/ 	.byte	0x02, 0x4c
        /*0072*/ 	.byte	0x01
	.zero		1


	//----- nvinfo : EIATTR_MERCURY_ISA_VERSION
	.align		4
        /*0074*/ 	.byte	0x03, 0x5f
        /*0076*/ 	.short	0x0101


	//----- nvinfo : EIATTR_VRC_CTA_INIT_COUNT
	.align		4
        /*0078*/ 	.byte	0x02, 0x4a
	.zero		1
	.zero		1


	//----- nvinfo : EIATTR_EXIT_INSTR_OFFSETS
	.align		4
        /*007c*/ 	.byte	0x04, 0x1c
        /*007e*/ 	.short	(.L_21 - .L_20)


	//   ....[0]....
.L_20:
        /*0080*/ 	.word	0x000015c0


	//   ....[1]....
        /*0084*/ 	.word	0x00001660


	//   ....[2]....
        /*0088*/ 	.word	0x000016e0


	//----- nvinfo : EIATTR_CRS_STACK_SIZE
	.align		4
.L_21:
        /*008c*/ 	.byte	0x04, 0x1e
        /*008e*/ 	.short	(.L_23 - .L_22)
.L_22:
        /*0090*/ 	.word	0x00000000


	//----- nvinfo : EIATTR_CBANK_PARAM_SIZE
	.align		4
.L_23:
        /*0094*/ 	.byte	0x03, 0x19
        /*0096*/ 	.short	0x0024


	//----- nvinfo : EIATTR_PARAM_CBANK
	.align		4
        /*0098*/ 	.byte	0x04, 0x0a
        /*009a*/ 	.short	(.L_25 - .L_24)
	.align		4
.L_24:
        /*009c*/ 	.word	index@(.nv.constant0._Z20matrixMultiplyKernelPdS_S_iii)
        /*00a0*/ 	.short	0x0380
        /*00a2*/ 	.short	0x0024


	//----- nvinfo : EIATTR_SW_WAR
	.align		4
.L_25:
        /*00a4*/ 	.byte	0x04, 0x36
        /*00a6*/ 	.short	(.L_27 - .L_26)
.L_26:
        /*00a8*/ 	.word	0x00000008
.L_27:


//--------------------- .nv.callgraph             --------------------------
	.section	.nv.callgraph,"",@"SHT_CUDA_CALLGRAPH"
	.align	4
	.sectionentsize	8
	.align		4
        /*0000*/ 	.word	0x00000000
	.align		4
        /*0004*/ 	.word	0xffffffff
	.align		4
        /*0008*/ 	.word	0x00000000
	.align		4
        /*000c*/ 	.word	0xfffffffe
	.align		4
        /*0010*/ 	.word	0x00000000
	.align		4
        /*0014*/ 	.word	0xfffffffd
	.align		4
        /*0018*/ 	.word	0x00000000
	.align		4
        /*001c*/ 	.word	0xfffffffc


//--------------------- .text._Z20matrixMultiplyKernelPdS_S_iii --------------------------
	.section	.text._Z20matrixMultiplyKernelPdS_S_iii,"ax",@progbits
	.align	128
        .global         _Z20matrixMultiplyKernelPdS_S_iii
        .type           _Z20matrixMultiplyKernelPdS_S_iii,@function
        .size           _Z20matrixMultiplyKernelPdS_S_iii,(.L_x_5 - _Z20matrixMultiplyKernelPdS_S_iii)
        .other          _Z20matrixMultiplyKernelPdS_S_iii,@"STO_CUDA_ENTRY STV_DEFAULT"
_Z20matrixMultiplyKernelPdS_S_iii:
.text._Z20matrixMultiplyKernelPdS_S_iii:
[----:B------:R-:W-:Y:S08]  /*0000*/  LDC R1, c[0x0][0x37c] ;  /* 0x0000df00ff017b82 */ /* 0x000ff00000000800 */
[----:B------:R-:W0:Y:S01]  /*0010*/  LDC R30, c[0x0][0x39c] ;  /* 0x0000e700ff1e7b82 */ /* 0x000e220000000800 */
[----:B------:R-:W1:Y:S01]  /*0020*/  S2R R9, SR_TID.Y ;  /* 0x0000000000097919 */ /* 0x000e620000002200 */
[----:B------:R-:W2:Y:S01]  /*0030*/  LDCU UR12, c[0x0][0x398] ;  /* 0x00007300ff0c77ac */ /* 0x000ea20008000800 */
[----:B------:R-:W-:-:S02]  /*0040*/  CS2R R36, SRZ ;  /* 0x0000000000247805 */ /* 0x000fc4000001ff00 */
[----:B------:R-:W-:Y:S01]  /*0050*/  CS2R R38, SRZ ;  /* 0x0000000000267805 */ /* 0x000fe2000001ff00 */
[----:B------:R-:W3:Y:S01]  /*0060*/  S2R R11, SR_TID.X ;  /* 0x00000000000b7919 */ /* 0x000ee20000002100 */
[----:B------:R-:W4:Y:S01]  /*0070*/  LDCU.64 UR8, c[0x0][0x358] ;  /* 0x00006b00ff0877ac */ /* 0x000f220008000a00 */
[----:B------:R-:W-:Y:S01]  /*0080*/  CS2R R40, SRZ ;  /* 0x0000000000287805 */ /* 0x000fe2000001ff00 */
[----:B------:R-:W5:Y:S01]  /*0090*/  LDC R33, c[0x0][0x364] ;  /* 0x0000d900ff217b82 */ /* 0x000f620000000800 */
[----:B------:R-:W-:-:S07]  /*00a0*/  CS2R R42, SRZ ;  /* 0x00000000002a7805 */ /* 0x000fce000001ff00 */
[----:B------:R-:W5:Y:S08]  /*00b0*/  S2UR UR4, SR_CTAID.Y ;  /* 0x00000000000479c3 */ /* 0x000f700000002600 */
[----:B------:R-:W2:Y:S01]  /*00c0*/  S2UR UR5, SR_CTAID.X ;  /* 0x00000000000579c3 */ /* 0x000ea20000002500 */
[----:B0-----:R-:W-:-:S07]  /*00d0*/  ISETP.GE.AND P0, PT, R30, 0x1, PT ;  /* 0x000000011e00780c */ /* 0x001fce0003f06270 */
[----:B------:R-:W2:Y:S01]  /*00e0*/  LDC R4, c[0x0][0x360] ;  /* 0x0000d800ff047b82 */ /* 0x000ea20000000800 */
[----:B-1----:R-:W-:Y:S02]  /*00f0*/  IMAD.SHL.U32 R24, R9, 0x2, RZ ;  /* 0x0000000209187824 */ /* 0x002fe400078e00ff */
[----:B---3--:R-:W-:Y:S02]  /*0100*/  IMAD.SHL.U32 R26, R11, 0x2, RZ ;  /* 0x000000020b1a7824 */ /* 0x008fe400078e00ff */
[----:B-----5:R-:W-:-:S04]  /*0110*/  IMAD R33, R33, UR4, RZ ;  /* 0x0000000421217c24 */ /* 0x020fc8000f8e02ff */
[----:B------:R-:W-:Y:S02]  /*0120*/  IMAD R33, R33, 0x2, R24 ;  /* 0x0000000221217824 */ /* 0x000fe400078e0218 */
[----:B--2---:R-:W-:-:S04]  /*0130*/  IMAD R4, R4, UR5, RZ ;  /* 0x0000000504047c24 */ /* 0x004fc8000f8e02ff */
[----:B------:R-:W-:Y:S01]  /*0140*/  IMAD R34, R4, 0x2, R26 ;  /* 0x0000000204227824 */ /* 0x000fe200078e021a */
[----:B----4-:R-:W-:Y:S06]  /*0150*/  @!P0 BRA `(.L_x_0) ;  /* 0x0000001000c08947 */ /* 0x010fec0003800000 */
[----:B------:R-:W0:Y:S01]  /*0160*/  LDC R29, c[0x0][0x3a0] ;  /* 0x0000e800ff1d7b82 */ /* 0x000e220000000800 */
[----:B------:R-:W1:Y:S01]  /*0170*/  LDCU.64 UR6, c[0x0][0x380] ;  /* 0x00007000ff0677ac */ /* 0x000e620008000a00 */
[-C--:B------:R-:W-:Y:S01]  /*0180*/  IMAD R5, R33, R30.reuse, R30 ;  /* 0x0000001e21057224 */ /* 0x080fe200078e021e */
[----:B------:R-:W-:Y:S01]  /*0190*/  CS2R R36, SRZ ;  /* 0x0000000000247805 */ /* 0x000fe2000001ff00 */
[--C-:B------:R-:W-:Y:S01]  /*01a0*/  IMAD R31, R9, 0x40, R26.reuse ;  /* 0x00000040091f7824 */ /* 0x100fe200078e021a */
[----:B------:R-:W-:Y:S01]  /*01b0*/  UMOV UR4, 0x400 ;  /* 0x0000040000047882 */ /* 0x000fe20000000000 */
[----:B------:R-:W-:Y:S01]  /*01c0*/  IMAD.WIDE.U32 R2, R5, 0x8, RZ ;  /* 0x0000000805027825 */ /* 0x000fe200078e00ff */
[----:B------:R-:W2:Y:S01]  /*01d0*/  LDCU.64 UR10, c[0x0][0x398] ;  /* 0x00007300ff0a77ac */ /* 0x000ea20008000a00 */
[----:B------:R-:W3:Y:S02]  /*01e0*/  S2UR UR5, SR_CgaCtaId ;  /* 0x00000000000579c3 */ /* 0x000ee40000008800 */
[----:B------:R-:W-:-:S02]  /*01f0*/  IMAD R30, R33, R30, R26 ;  /* 0x0000001e211e7224 */ /* 0x000fc400078e021a */
[----:B------:R-:W-:-:S04]  /*0200*/  IMAD.WIDE.U32 R2, R11, 0x10, R2 ;  /* 0x000000100b027825 */ /* 0x000fc800078e0002 */
[----:B------:R-:W-:Y:S01]  /*0210*/  IMAD.IADD R28, R26, 0x1, R5 ;  /* 0x000000011a1c7824 */ /* 0x000fe200078e0205 */
[----:B-1----:R-:W-:-:S04]  /*0220*/  IADD3 R0, P0, PT, R2, UR6, RZ ;  /* 0x0000000602007c10 */ /* 0x002fc8000ff1e0ff */
[----:B------:R-:W-:Y:S01]  /*0230*/  IADD3 R0, P1, PT, R0, 0x8, RZ ;  /* 0x0000000800007810 */ /* 0x000fe20007f3e0ff */
[-C--:B0-----:R-:W-:Y:S02]  /*0240*/  IMAD R25, R9, R29.reuse, RZ ;  /* 0x0000001d09197224 */ /* 0x081fe400078e02ff */
[----:B------:R-:W-:Y:S01]  /*0250*/  IMAD R29, R24, R29, R29 ;  /* 0x0000001d181d7224 */ /* 0x000fe200078e021d */
[----:B------:R-:W-:Y:S01]  /*0260*/  IADD3.X R3, PT, PT, RZ, UR7, R3, P1, P0 ;  /* 0x00000007ff037c10 */ /* 0x000fe20008fe0403 */
[----:B------:R-:W-:Y:S02]  /*0270*/  IMAD.SHL.U32 R25, R25, 0x2, RZ ;  /* 0x0000000219197824 */ /* 0x000fe400078e00ff */
[C---:B------:R-:W-:Y:S01]  /*0280*/  IMAD R27, R4.reuse, 0x2, R29 ;  /* 0x00000002041b7824 */ /* 0x040fe200078e021d */
[----:B---3--:R-:W-:Y:S01]  /*0290*/  ULEA UR6, UR5, UR4, 0x18 ;  /* 0x0000000405067291 */ /* 0x008fe2000f8ec0ff */
[----:B------:R-:W-:Y:S01]  /*02a0*/  IMAD R7, R4, 0x2, R25 ;  /* 0x0000000204077824 */ /* 0x000fe200078e0219 */
[----:B------:R-:W-:Y:S01]  /*02b0*/  UIADD3 UR4, UPT, UPT, UR4, 0x2000, URZ ;  /* 0x0000200004047890 */ /* 0x000fe2000fffe0ff */
[C---:B------:R-:W-:Y:S01]  /*02c0*/  IMAD.IADD R27, R26.reuse, 0x1, R27 ;  /* 0x000000011a1b7824 */ /* 0x040fe200078e021b */
[----:B------:R-:W-:Y:S01]  /*02d0*/  SHF.R.S32.HI R4, RZ, 0x1f, R34 ;  /* 0x0000001fff047819 */ /* 0x000fe20000011422 */
[----:B------:R-:W-:Y:S01]  /*02e0*/  IMAD.IADD R7, R26, 0x1, R7 ;  /* 0x000000011a077824 */ /* 0x000fe200078e0207 */
[----:B------:R-:W-:Y:S01]  /*02f0*/  ULEA UR4, UR5, UR4, 0x18 ;  /* 0x0000000405047291 */ /* 0x000fe2000f8ec0ff */
[----:B------:R-:W-:Y:S01]  /*0300*/  VIADD R24, R24, 0x1 ;  /* 0x0000000118187836 */ /* 0x000fe20000000000 */
[----:B------:R-:W-:Y:S01]  /*0310*/  LEA R5, R9, UR6, 0x9 ;  /* 0x0000000609057c11 */ /* 0x000fe2000f8e48ff */
[----:B------:R-:W-:Y:S01]  /*0320*/  VIADD R26, R26, 0x1 ;  /* 0x000000011a1a7836 */ /* 0x000fe20000000000 */
[----:B------:R-:W-:-:S02]  /*0330*/  LEA R32, R31, UR6, 0x3 ;  /* 0x000000061f207c11 */ /* 0x000fc4000f8e18ff */
[----:B------:R-:W-:Y:S02]  /*0340*/  LEA R31, R31, UR4, 0x3 ;  /* 0x000000041f1f7c11 */ /* 0x000fe4000f8e18ff */
[----:B------:R-:W-:Y:S01]  /*0350*/  LEA R2, R11, UR4, 0x4 ;  /* 0x000000040b027c11 */ /* 0x000fe2000f8e20ff */
[----:B--2---:R-:W-:-:S06]  /*0360*/  UMOV UR4, 0x1 ;  /* 0x0000000100047882 */ /* 0x004fcc0000000000 */
.L_x_1:
[----:B------:R-:W-:Y:S01]  /*0370*/  VIADD R6, R26, 0xffffffff ;  /* 0xffffffff1a067836 */ /* 0x000fe20000000000 */
[----:B------:R-:W-:-:S04]  /*0380*/  CS2R R12, SRZ ;  /* 0x00000000000c7805 */ /* 0x000fc8000001ff00 */
[----:B------:R-:W-:Y:S02]  /*0390*/  ISETP.GE.AND P1, PT, R6, UR11, PT ;  /* 0x0000000b06007c0c */ /* 0x000fe4000bf26270 */
[----:B------:R-:W0:Y:S02]  /*03a0*/  LDC R6, c[0x0][0x3a0] ;  /* 0x0000e800ff067b82 */ /* 0x000e240000000800 */
[----:B------:R-:W-:-:S13]  /*03b0*/  ISETP.GE.OR P0, PT, R33, UR10, P1 ;  /* 0x0000000a21007c0c */ /* 0x000fda0008f06670 */
[----:B------:R-:W1:Y:S02]  /*03c0*/  @!P0 LDC.64 R8, c[0x0][0x380] ;  /* 0x0000e000ff088b82 */ /* 0x000e640000000a00 */
[----:B-1----:R-:W-:-:S05]  /*03d0*/  @!P0 IMAD.WIDE.U32 R8, R30, 0x8, R8 ;  /* 0x000000081e088825 */ /* 0x002fca00078e0008 */
[----:B------:R1:W2:Y:S01]  /*03e0*/  @!P0 LDG.E.64 R12, desc[UR8][R8.64] ;  /* 0x00000008080c8981 */ /* 0x0002a2000c1e1b00 */
[----:B------:R-:W-:Y:S01]  /*03f0*/  ISETP.GE.AND P0, PT, R26, UR11, PT ;  /* 0x0000000b1a007c0c */ /* 0x000fe2000bf06270 */
[----:B------:R-:W-:Y:S01]  /*0400*/  VIADD R10, R24, 0xffffffff ;  /* 0xffffffff180a7836 */ /* 0x000fe20000000000 */
[C---:B0-----:R-:W-:Y:S01]  /*0410*/  ISETP.GE.AND P2, PT, R34.reuse, R6, PT ;  /* 0x000000062200720c */ /* 0x041fe20003f46270 */
[C---:B------:R-:W-:Y:S01]  /*0420*/  VIADD R22, R33.reuse, 0x1 ;  /* 0x0000000121167836 */ /* 0x040fe20000000000 */
[----:B------:R-:W-:Y:S01]  /*0430*/  ISETP.GE.OR P3, PT, R33, UR10, P0 ;  /* 0x0000000a21007c0c */ /* 0x000fe20008766670 */
[----:B------:R-:W-:Y:S01]  /*0440*/  VIADD R11, R34, 0x1 ;  /* 0x00000001220b7836 */ /* 0x000fe20000000000 */
[----:B------:R-:W-:Y:S02]  /*0450*/  ISETP.GE.OR P4, PT, R10, UR11, P2 ;  /* 0x0000000b0a007c0c */ /* 0x000fe40009786670 */
[----:B------:R-:W-:Y:S02]  /*0460*/  CS2R R16, SRZ ;  /* 0x0000000000107805 */ /* 0x000fe4000001ff00 */
[----:B------:R-:W-:-:S02]  /*0470*/  ISETP.GE.OR P1, PT, R22, UR10, P1 ;  /* 0x0000000a16007c0c */ /* 0x000fc40008f26670 */
[----:B------:R-:W-:Y:S02]  /*0480*/  ISETP.GE.OR P2, PT, R24, UR11, P2 ;  /* 0x0000000b18007c0c */ /* 0x000fe40009746670 */
[----:B------:R-:W-:-:S04]  /*0490*/  ISETP.GE.AND P6, PT, R11, R6, PT ;  /* 0x000000060b00720c */ /* 0x000fc80003fc6270 */
[----:B------:R-:W-:Y:S01]  /*04a0*/  ISETP.GE.OR P5, PT, R10, UR11, P6 ;  /* 0x0000000b0a007c0c */ /* 0x000fe2000b7a6670 */
[----:B------:R-:W0:Y:S08]  /*04b0*/  @!P3 LDC.64 R44, c[0x0][0x380] ;  /* 0x0000e000ff2cbb82 */ /* 0x000e300000000a00 */
[----:B------:R-:W3:Y:S08]  /*04c0*/  @!P1 LDC.64 R18, c[0x0][0x380] ;  /* 0x0000e000ff129b82 */ /* 0x000ef00000000a00 */
[----:B------:R-:W4:Y:S08]  /*04d0*/  @!P2 LDC.64 R10, c[0x0][0x388] ;  /* 0x0000e200ff0aab82 */ /* 0x000f300000000a00 */
[----:B-1----:R-:W1:Y:S01]  /*04e0*/  @!P5 LDC.64 R8, c[0x0][0x388] ;  /* 0x0000e200ff08db82 */ /* 0x002e620000000a00 */
[----:B0-----:R-:W-:-:S05]  /*04f0*/  @!P3 IMAD.WIDE.U32 R44, R30, 0x8, R44 ;  /* 0x000000081e2cb825 */ /* 0x001fca00078e002c */
[----:B------:R0:W5:Y:S02]  /*0500*/  @!P3 LDG.E.64 R16, desc[UR8][R44.64+0x8] ;  /* 0x000008082c10b981 */ /* 0x000164000c1e1b00 */
[----:B------:R-:W1:Y:S01]  /*0510*/  @!P4 LDC.64 R20, c[0x0][0x388] ;  /* 0x0000e200ff14cb82 */ /* 0x000e620000000a00 */
[----:B------:R-:W-:Y:S02]  /*0520*/  ISETP.GE.OR P3, PT, R24, UR11, P6 ;  /* 0x0000000b18007c0c */ /* 0x000fe4000b766670 */
[----:B------:R-:W-:Y:S01]  /*0530*/  CS2R R14, SRZ ;  /* 0x00000000000e7805 */ /* 0x000fe2000001ff00 */
[----:B---3--:R-:W-:Y:S01]  /*0540*/  @!P1 IMAD.WIDE.U32 R18, R28, 0x8, R18 ;  /* 0x000000081c129825 */ /* 0x008fe200078e0012 */
[----:B0-----:R-:W-:-:S03]  /*0550*/  CS2R R44, SRZ ;  /* 0x00000000002c7805 */ /* 0x001fc6000001ff00 */
[----:B----4-:R-:W-:Y:S01]  /*0560*/  @!P2 IMAD.WIDE R10, R27, 0x8, R10 ;  /* 0x000000081b0aa825 */ /* 0x010fe200078e020a */
[----:B------:R-:W3:Y:S01]  /*0570*/  @!P1 LDG.E.64 R14, desc[UR8][R18.64] ;  /* 0x00000008120e9981 */ /* 0x000ee2000c1e1b00 */
[----:B------:R-:W-:Y:S02]  /*0580*/  ISETP.GE.OR P0, PT, R22, UR10, P0 ;  /* 0x0000000a16007c0c */ /* 0x000fe40008706670 */
[----:B------:R-:W-:Y:S01]  /*0590*/  @!P5 IADD3 R22, P1, PT, R34, R25, RZ ;  /* 0x000000192216d210 */ /* 0x000fe20007f3e0ff */
[----:B------:R0:W4:Y:S03]  /*05a0*/  @!P2 LDG.E.64 R44, desc[UR8][R10.64] ;  /* 0x000000080a2ca981 */ /* 0x000126000c1e1b00 */
[----:B-1----:R-:W-:Y:S02]  /*05b0*/  @!P5 LEA R8, P2, R22, R8, 0x3 ;  /* 0x000000081608d211 */ /* 0x002fe400078418ff */
[----:B------:R-:W-:Y:S01]  /*05c0*/  @!P5 LEA.HI.X.SX32 R23, R25, R4, 0x1, P1 ;  /* 0x000000041917d211 */ /* 0x000fe200008f0eff */
[----:B0-----:R-:W0:Y:S01]  /*05d0*/  @!P3 LDC.64 R10, c[0x0][0x388] ;  /* 0x0000e200ff0abb82 */ /* 0x001e220000000a00 */
[----:B------:R-:W-:Y:S01]  /*05e0*/  @!P4 IMAD.WIDE R20, R7, 0x8, R20 ;  /* 0x000000080714c825 */ /* 0x000fe200078e0214 */
[----:B------:R-:W-:-:S02]  /*05f0*/  CS2R R18, SRZ ;  /* 0x0000000000127805 */ /* 0x000fc4000001ff00 */
[----:B------:R-:W-:-:S05]  /*0600*/  @!P5 LEA.HI.X R9, R22, R9, R23, 0x3, P2 ;  /* 0x000000091609d211 */ /* 0x000fca00010f1c17 */
[----:B------:R1:W4:Y:S02]  /*0610*/  @!P5 LDG.E.64 R18, desc[UR8][R8.64+0x8] ;  /* 0x000008080812d981 */ /* 0x000324000c1e1b00 */
[----:B-1----:R-:W-:Y:S02]  /*0620*/  @!P0 IMAD.MOV.U32 R8, RZ, RZ, R0 ;  /* 0x000000ffff088224 */ /* 0x002fe400078e0000 */
[----:B------:R-:W-:Y:S01]  /*0630*/  @!P0 IMAD.MOV.U32 R9, RZ, RZ, R3 ;  /* 0x000000ffff098224 */ /* 0x000fe200078e0003 */
[----:B--2---:R1:W-:Y:S02]  /*0640*/  STS.64 [R32], R12 ;  /* 0x0000000c20007388 */ /* 0x0043e40000000a00 */
[----:B-1----:R-:W-:-:S06]  /*0650*/  CS2R R12, SRZ ;  /* 0x00000000000c7805 */ /* 0x002fcc000001ff00 */
[----:B------:R1:W2:Y:S02]  /*0660*/  @!P4 LDG.E.64 R12, desc[UR8][R20.64] ;  /* 0x00000008140cc981 */ /* 0x0002a4000c1e1b00 */
[----:B-1----:R-:W-:-:S06]  /*0670*/  CS2R R20, SRZ ;  /* 0x0000000000147805 */ /* 0x002fcc000001ff00 */
[----:B------:R-:W4:Y:S01]  /*0680*/  @!P0 LDG.E.64 R20, desc[UR8][R8.64] ;  /* 0x0000000808148981 */ /* 0x000f22000c1e1b00 */
[----:B------:R-:W-:-:S04]  /*0690*/  @!P3 IADD3 R22, P0, PT, R34, R29, RZ ;  /* 0x0000001d2216b210 */ /* 0x000fc80007f1e0ff */
[----:B0-----:R-:W-:Y:S02]  /*06a0*/  @!P3 LEA R10, P1, R22, R10, 0x3 ;  /* 0x0000000a160ab211 */ /* 0x001fe400078218ff */
[----:B------:R-:W-:-:S04]  /*06b0*/  @!P3 LEA.HI.X.SX32 R23, R29, R4, 0x1, P0 ;  /* 0x000000041d17b211 */ /* 0x000fc800000f0eff */
[----:B------:R-:W-:Y:S02]  /*06c0*/  @!P3 LEA.HI.X R11, R22, R11, R23, 0x3, P1 ;  /* 0x0000000b160bb211 */ /* 0x000fe400008f1c17 */
[----:B------:R-:W-:-:S06]  /*06d0*/  CS2R R22, SRZ ;  /* 0x0000000000167805 */ /* 0x000fcc000001ff00 */
[----:B------:R-:W2:Y:S04]  /*06e0*/  @!P3 LDG.E.64 R22, desc[UR8][R10.64+0x8] ;  /* 0x000008080a16b981 */ /* 0x000ea8000c1e1b00 */
[----:B-----5:R-:W-:Y:S04]  /*06f0*/  STS.64 [R32+0x8], R16 ;  /* 0x0000081020007388 */ /* 0x020fe80000000a00 */
[----:B---3--:R-:W-:Y:S04]  /*0700*/  STS.64 [R32+0x100], R14 ;  /* 0x0001000e20007388 */ /* 0x008fe80000000a00 */
[----:B----4-:R-:W-:Y:S04]  /*0710*/  STS.64 [R32+0x108], R20 ;  /* 0x0001081420007388 */ /* 0x010fe80000000a00 */
[----:B--2---:R-:W-:Y:S04]  /*0720*/  STS.64 [R31], R12 ;  /* 0x0000000c1f007388 */ /* 0x004fe80000000a00 */
[----:B------:R-:W-:Y:S04]  /*0730*/  STS.64 [R31+0x100], R44 ;  /* 0x0001002c1f007388 */ /* 0x000fe80000000a00 */
[----:B------:R-:W-:Y:S04]  /*0740*/  STS.64 [R31+0x8], R18 ;  /* 0x000008121f007388 */ /* 0x000fe80000000a00 */
[----:B------:R-:W-:Y:S01]  /*0750*/  STS.64 [R31+0x108], R22 ;  /* 0x000108161f007388 */ /* 0x000fe20000000a00 */
[----:B------:R-:W-:Y:S06]  /*0760*/  BAR.SYNC.DEFER_BLOCKING 0x0 ;  /* 0x0000000000007b1d */ /* 0x000fec0000010000 */
[----:B------:R-:W-:Y:S04]  /*0770*/  LDS.128 R20, [R2] ;  /* 0x0000000002147984 */ /* 0x000fe80000000c00 */
[----:B------:R-:W0:Y:S04]  /*0780*/  LDS.128 R8, [R5+0x100] ;  /* 0x0001000005087984 */ /* 0x000e280000000c00 */
[----:B------:R-:W1:Y:S04]  /*0790*/  LDS.128 R16, [R5] ;  /* 0x0000000005107984 */ /* 0x000e680000000c00 */
[----:B------:R-:W2:Y:S01]  /*07a0*/  LDS.128 R12, [R2+0x100] ;  /* 0x00010000020c7984 */ /* 0x000ea20000000c00 */
[----:B0-----:R-:W-:-:S02]  /*07b0*/  DFMA R40, R8, R20, R40 ;  /* 0x000000140828722b */ /* 0x001fc40000000028 */
[----:B------:R-:W-:Y:S02]  /*07c0*/  DFMA R42, R8, R22, R42 ;  /* 0x00000016082a722b */ /* 0x000fe4000000002a */
[C---:B-1----:R-:W-:Y:S02]  /*07d0*/  DFMA R36, R16.reuse, R20, R36 ;  /* 0x000000141024722b */ /* 0x042fe40000000024 */
[----:B------:R-:W-:Y:S02]  /*07e0*/  DFMA R38, R16, R22, R38 ;  /* 0x000000161026722b */ /* 0x000fe40000000026 */
[----:B--2---:R-:W-:Y:S01]  /*07f0*/  DFMA R40, R12, R10, R40 ;  /* 0x0000000a0c28722b */ /* 0x004fe20000000028 */
[----:B------:R-:W-:Y:S01]  /*0800*/  LDS.128 R20, [R2+0x200] ;  /* 0x0002000002147984 */ /* 0x000fe20000000c00 */
[----:B------:R-:W-:Y:S02]  /*0810*/  DFMA R42, R10, R14, R42 ;  /* 0x0000000e0a2a722b */ /* 0x000fe4000000002a */
[----:B------:R-:W-:Y:S01]  /*0820*/  DFMA R36, R12, R18, R36 ;  /* 0x000000120c24722b */ /* 0x000fe20000000024 */
[----:B------:R-:W0:Y:S01]  /*0830*/  LDS.128 R8, [R5+0x110] ;  /* 0x0001100005087984 */ /* 0x000e220000000c00 */
[----:B------:R-:W-:-:S03]  /*0840*/  DFMA R38, R18, R14, R38 ;  /* 0x0000000e1226722b */ /* 0x000fc60000000026 */
[----:B------:R-:W1:Y:S04]  /*0850*/  LDS.128 R16, [R5+0x10] ;  /* 0x0000100005107984 */ /* 0x000e680000000c00 */
[----:B------:R-:W2:Y:S01]  /*0860*/  LDS.128 R12, [R2+0x300] ;  /* 0x00030000020c7984 */ /* 0x000ea20000000c00 */
[C---:B0-----:R-:W-:Y:S02]  /*0870*/  DFMA R40, R8.reuse, R20, R40 ;  /* 0x000000140828722b */ /* 0x041fe40000000028 */
[----:B------:R-:W-:Y:S02]  /*0880*/  DFMA R42, R8, R22, R42 ;  /* 0x00000016082a722b */ /* 0x000fe4000000002a */
[C---:B-1----:R-:W-:Y:S02]  /*0890*/  DFMA R36, R16.reuse, R20, R36 ;  /* 0x000000141024722b */ /* 0x042fe40000000024 */
[----:B------:R-:W-:-:S02]  /*08a0*/  DFMA R38, R16, R22, R38 ;  /* 0x000000161026722b */ /* 0x000fc40000000026 */
        /* <DEDUP_REMOVED lines=164> */
[----:B------:R-:W-:-:S04]  /*12f0*/  UIADD3 UR5, UPT, UPT, UR4, 0x1f, URZ ;  /* 0x0000001f04057890 */ /* 0x000fc8000fffe0ff */
[----:B------:R-:W-:Y:S01]  /*1300*/  UISETP.GE.AND UP0, UPT, UR5, UR11, UPT ;  /* 0x0000000b0500728c */ /* 0x000fe2000bf06270 */
[----:B------:R-:W-:Y:S01]  /*1310*/  IADD3 R0, P0, PT, R0, 0x100, RZ ;  /* 0x0000010000007810 */ /* 0x000fe20007f1e0ff */
[C---:B------:R-:W-:Y:S02]  /*1320*/  IMAD R29, R6.reuse, 0x20, R29 ;  /* 0x00000020061d7824 */ /* 0x040fe400078e021d */
[C---:B------:R-:W-:Y:S02]  /*1330*/  IMAD R25, R6.reuse, 0x20, R25 ;  /* 0x0000002006197824 */ /* 0x040fe400078e0219 */
[C---:B------:R-:W-:Y:S02]  /*1340*/  IMAD R7, R6.reuse, 0x20, R7 ;  /* 0x0000002006077824 */ /* 0x040fe400078e0207 */
[----:B------:R-:W-:Y:S02]  /*1350*/  IMAD R27, R6, 0x20, R27 ;  /* 0x00000020061b7824 */ /* 0x000fe400078e021b */
[----:B------:R-:W-:-:S02]  /*1360*/  VIADD R26, R26, 0x20 ;  /* 0x000000201a1a7836 */ /* 0x000fc40000000000 */
[----:B------:R-:W-:Y:S02]  /*1370*/  VIADD R24, R24, 0x20 ;  /* 0x0000002018187836 */ /* 0x000fe40000000000 */
[----:B------:R-:W-:Y:S02]  /*1380*/  IMAD.X R3, RZ, RZ, R3, P0 ;  /* 0x000000ffff037224 */ /* 0x000fe400000e0603 */
[----:B------:R-:W-:Y:S01]  /*1390*/  VIADD R30, R30, 0x20 ;  /* 0x000000201e1e7836 */ /* 0x000fe20000000000 */
[C---:B0-----:R-:W-:Y:S02]  /*13a0*/  DFMA R40, R8.reuse, R20, R40 ;  /* 0x000000140828722b */ /* 0x041fe40000000028 */
[----:B------:R-:W-:Y:S02]  /*13b0*/  DFMA R42, R8, R22, R42 ;  /* 0x00000016082a722b */ /* 0x000fe4000000002a */
[C---:B-1----:R-:W-:Y:S02]  /*13c0*/  DFMA R36, R16.reuse, R20, R36 ;  /* 0x000000141024722b */ /* 0x042fe40000000024 */
[----:B------:R-:W-:-:S02]  /*13d0*/  DFMA R38, R16, R22, R38 ;  /* 0x000000161026722b */ /* 0x000fc40000000026 */
[----:B--2---:R-:W-:Y:S02]  /*13e0*/  DFMA R40, R12, R10, R40 ;  /* 0x0000000a0c28722b */ /* 0x004fe40000000028 */
[----:B------:R-:W-:Y:S02]  /*13f0*/  DFMA R42, R10, R14, R42 ;  /* 0x0000000e0a2a722b */ /* 0x000fe4000000002a */
[----:B------:R-:W-:Y:S02]  /*1400*/  DFMA R36, R12, R18, R36 ;  /* 0x000000120c24722b */ /* 0x000fe40000000024 */
[----:B------:R-:W-:Y:S01]  /*1410*/  DFMA R38, R18, R14, R38 ;  /* 0x0000000e1226722b */ /* 0x000fe20000000026 */
[----:B------:R-:W-:Y:S01]  /*1420*/  VIADD R28, R28, 0x20 ;  /* 0x000000201c1c7836 */ /* 0x000fe20000000000 */
[----:B------:R-:W-:Y:S01]  /*1430*/  UIADD3 UR4, UPT, UPT, UR4, 0x20, URZ ;  /* 0x0000002004047890 */ /* 0x000fe2000fffe0ff */
[----:B------:R-:W-:Y:S06]  /*1440*/  BAR.SYNC.DEFER_BLOCKING 0x0 ;  /* 0x0000000000007b1d */ /* 0x000fec0000010000 */
[----:B------:R-:W-:Y:S05]  /*1450*/  BRA.U !UP0, `(.L_x_1) ;  /* 0xffffffed08c47547 */ /* 0x000fea000b83ffff */
.L_x_0:
[C---:B------:R-:W-:Y:S01]  /*1460*/  ISETP.GE.AND P0, PT, R33.reuse, UR12, PT ;  /* 0x0000000c21007c0c */ /* 0x040fe2000bf06270 */
[----:B------:R-:W-:Y:S01]  /*1470*/  VIADD R8, R33, 0x1 ;  /* 0x0000000121087836 */ /* 0x000fe20000000000 */
[----:B------:R-:W-:Y:S04]  /*1480*/  BSSY.RECONVERGENT B0, `(.L_x_2) ;  /* 0x0000013000007945 */ /* 0x000fe80003800200 */
[----:B------:R-:W-:-:S07]  /*1490*/  ISETP.GE.AND P1, PT, R8, UR12, PT ;  /* 0x0000000c08007c0c */ /* 0x000fce000bf26270 */
[----:B------:R-:W-:Y:S06]  /*14a0*/  @P0 BRA `(.L_x_3) ;  /* 0x0000000000400947 */ /* 0x000fec0003800000 */
[----:B------:R-:W0:Y:S01]  /*14b0*/  LDCU UR4, c[0x0][0x3a0] ;  /* 0x00007400ff0477ac */ /* 0x000e220008000800 */
[----:B------:R-:W-:-:S05]  /*14c0*/  VIADD R0, R34, 0x1 ;  /* 0x0000000122007836 */ /* 0x000fca0000000000 */
[----:B0-----:R-:W-:Y:S01]  /*14d0*/  ISETP.GE.AND P3, PT, R0, UR4, PT ;  /* 0x0000000400007c0c */ /* 0x001fe2000bf66270 */
[----:B------:R-:W-:Y:S01]  /*14e0*/  IMAD R33, R33, UR4, RZ ;  /* 0x0000000421217c24 */ /* 0x000fe2000f8e02ff */
[----:B------:R-:W-:-:S11]  /*14f0*/  ISETP.GE.AND P2, PT, R34, UR4, PT ;  /* 0x0000000422007c0c */ /* 0x000fd6000bf46270 */
[----:B------:R-:W0:Y:S01]  /*1500*/  @!P3 LDC.64 R6, c[0x0][0x390] ;  /* 0x0000e400ff06bb82 */ /* 0x000e220000000a00 */
[--C-:B------:R-:W-:Y:S02]  /*1510*/  @!P3 SHF.R.S32.HI R5, RZ, 0x1f, R33.reuse ;  /* 0x0000001fff05b819 */ /* 0x100fe40000011421 */
[C---:B------:R-:W-:Y:S01]  /*1520*/  @!P3 IADD3 R0, P0, PT, R34.reuse, R33, RZ ;  /* 0x000000212200b210 */ /* 0x040fe20007f1e0ff */
[----:B------:R-:W-:-:S03]  /*1530*/  @!P2 IMAD.IADD R33, R34, 0x1, R33 ;  /* 0x000000012221a824 */ /* 0x000fc600078e0221 */
[----:B------:R-:W-:Y:S01]  /*1540*/  @!P3 LEA.HI.X.SX32 R5, R34, R5, 0x1, P0 ;  /* 0x000000052205b211 */ /* 0x000fe200000f0eff */
[----:B------:R-:W1:Y:S01]  /*1550*/  @!P2 LDC.64 R2, c[0x0][0x390] ;  /* 0x0000e400ff02ab82 */ /* 0x000e620000000a00 */
[----:B0-----:R-:W-:-:S04]  /*1560*/  @!P3 LEA R4, P0, R0, R6, 0x3 ;  /* 0x000000060004b211 */ /* 0x001fc800078018ff */
[----:B------:R-:W-:Y:S01]  /*1570*/  @!P3 LEA.HI.X R5, R0, R7, R5, 0x3, P0 ;  /* 0x000000070005b211 */ /* 0x000fe200000f1c05 */
[----:B-1----:R-:W-:-:S05]  /*1580*/  @!P2 IMAD.WIDE R2, R33, 0x8, R2 ;  /* 0x000000082102a825 */ /* 0x002fca00078e0202 */
[----:B------:R0:W-:Y:S04]  /*1590*/  @!P2 STG.E.64 desc[UR8][R2.64], R36 ;  /* 0x000000240200a986 */ /* 0x0001e8000c101b08 */
[----:B------:R0:W-:Y:S02]  /*15a0*/  @!P3 STG.E.64 desc[UR8][R4.64+0x8], R38 ;  /* 0x000008260400b986 */ /* 0x0001e4000c101b08 */
.L_x_3:
[----:B------:R-:W-:Y:S05]  /*15b0*/  BSYNC.RECONVERGENT B0 ;  /* 0x0000000000007941 */ /* 0x000fea0003800200 */
.L_x_2:
[----:B------:R-:W-:Y:S05]  /*15c0*/  @P1 EXIT ;  /* 0x000000000000194d */ /* 0x000fea0003800000 */
[----:B------:R-:W1:Y:S01]  /*15d0*/  LDCU UR4, c[0x0][0x3a0] ;  /* 0x00007400ff0477ac */ /* 0x000e620008000800 */
[C---:B------:R-:W-:Y:S01]  /*15e0*/  VIADD R0, R34.reuse, 0x1 ;  /* 0x0000000122007836 */ /* 0x040fe20000000000 */
[----:B-1----:R-:W-:Y:S01]  /*15f0*/  ISETP.GE.AND P0, PT, R34, UR4, PT ;  /* 0x0000000422007c0c */ /* 0x002fe2000bf06270 */
[----:B0-----:R-:W-:-:S03]  /*1600*/  IMAD R5, R8, UR4, RZ ;  /* 0x0000000408057c24 */ /* 0x001fc6000f8e02ff */
[----:B------:R-:W-:-:S09]  /*1610*/  ISETP.GE.AND P1, PT, R0, UR4, PT ;  /* 0x0000000400007c0c */ /* 0x000fd2000bf26270 */
[----:B------:R-:W0:Y:S01]  /*1620*/  @!P0 LDC.64 R2, c[0x0][0x390] ;  /* 0x0000e400ff028b82 */ /* 0x000e220000000a00 */
[----:B------:R-:W-:-:S04]  /*1630*/  @!P0 IMAD.IADD R7, R34, 0x1, R5 ;  /* 0x0000000122078824 */ /* 0x000fc800078e0205 */
[----:B0-----:R-:W-:-:S05]  /*1640*/  @!P0 IMAD.WIDE R2, R7, 0x8, R2 ;  /* 0x0000000807028825 */ /* 0x001fca00078e0202 */
[----:B------:R0:W-:Y:S01]  /*1650*/  @!P0 STG.E.64 desc[UR8][R2.64], R40 ;  /* 0x0000002802008986 */ /* 0x0001e2000c101b08 */
[----:B------:R-:W-:Y:S05]  /*1660*/  @P1 EXIT ;  /* 0x000000000000194d */ /* 0x000fea0003800000 */
[----:B------:R-:W1:Y:S01]  /*1670*/  LDCU.64 UR4, c[0x0][0x390] ;  /* 0x00007200ff0477ac */ /* 0x000e620008000a00 */
[----:B0-----:R-:W-:Y:S02]  /*1680*/  SHF.R.S32.HI R3, RZ, 0x1f, R5 ;  /* 0x0000001fff037819 */ /* 0x001fe40000011405 */
[----:B------:R-:W-:-:S04]  /*1690*/  IADD3 R5, P0, PT, R34, R5, RZ ;  /* 0x0000000522057210 */ /* 0x000fc80007f1e0ff */
[----:B------:R-:W-:Y:S02]  /*16a0*/  LEA.HI.X.SX32 R34, R34, R3, 0x1, P0 ;  /* 0x0000000322227211 */ /* 0x000fe400000f0eff */
[----:B-1----:R-:W-:-:S04]  /*16b0*/  LEA R2, P0, R5, UR4, 0x3 ;  /* 0x0000000405027c11 */ /* 0x002fc8000f8018ff */
[----:B------:R-:W-:-:S05]  /*16c0*/  LEA.HI.X R3, R5, UR5, R34, 0x3, P0 ;  /* 0x0000000505037c11 */ /* 0x000fca00080f1c22 */
[----:B------:R-:W-:Y:S01]  /*16d0*/  STG.E.64 desc[UR8][R2.64+0x8], R42 ;  /* 0x0000082a02007986 */ /* 0x000fe2000c101b08 */
[----:B------:R-:W-:Y:S05]  /*16e0*/  EXIT ;  /* 0x000000000000794d */ /* 0x000fea0003800000 */
.L_x_4:
[----:B------:R-:W-:-:S00]  /*16f0*/  BRA `(.L_x_4) ;  /* 0xfffffffc00fc7947 */ /* 0x000fc0000383ffff */
[----:B------:R-:W-:-:S00]  /*1700*/  NOP ;  /* 0x0000000000007918 */ /* 0x000fc00000000000 */
[----:B------:R-:W-:-:S00]  /*1710*/  NOP ;  /* 0x0000000000007918 */ /* 0x000fc00000000000 */
[----:B------:R-:W-:-:S00]  /*1720*/  NOP ;  /* 0x0000000000007918 */ /* 0x000fc00000000000 */
[----:B------:R-:W-:-:S00]  /*1730*/  NOP ;  /* 0x0000000000007918 */ /* 0x000fc00000000000 */
[----:B------:R-:W-:-:S00]  /*1740*/  NOP ;  /* 0x0000000000007918 */ /* 0x000fc00000000000 */
[----:B------:R-:W-:-:S00]  /*1750*/  NOP ;  /* 0x0000000000007918 */ /* 0x000fc00000000000 */
[----:B------:R-:W-:-:S00]  /*1760*/  NOP ;  /* 0x0000000000007918 */ /* 0x000fc00000000000 */
[----:B------:R-:W-:-:S00]  /*1770*/  NOP ;  /* 0x0000000000007918 */ /* 0x000fc00000000000 */
.L_x_5:


//--------------------- .nv.shared._Z20matrixMultiplyKernelPdS_S_iii --------------------------
	.section	.nv.shared._Z20matrixMultiplyKernelPdS_S_iii,"aw",@nobits
	.sectionflags	@""
	.align	8
.nv.shared._Z20matrixMultiplyKernelPdS_S_iii:
	.zero		17408


//--------------------- .nv.shared.reserved.0     --------------------------
	.section	.nv.shared.reserved.0,"aw",@nobits
	.weak		__nv_reservedSMEM_offset_0_alias
	.size		__nv_reservedSMEM_offset_0_alias, 0, 64
	.other		__nv_reservedSMEM_offset_0_alias,@"STO_CUDA_RESERVED_SHARED STV_DEFAULT"
__nv_reservedSMEM_offset_0_alias:
	.zero		0
	.zero		64


//--------------------- .nv.constant0._Z20matrixMultiplyKernelPdS_S_iii --------------------------
	.section	.nv.constant0._Z20matrixMultiplyKernelPdS_S_iii,"a",@progbits
	.sectionflags	@""
	.align	4
.nv.constant0._Z20matrixMultiplyKernelPdS_S_iii:
	.zero		932


//--------------------- SYMBOLS --------------------------

	.type		.nv.reservedSmem.offset0,@object
	.size		.nv.reservedSmem.offset0,0x4
	.type		.nv.reservedSmem.cap,@object
	.size		.nv.reservedSmem.cap,0x4
